	.headerflags	@"EF_CUDA_TEXMODE_UNIFIED EF_CUDA_64BIT_ADDRESS EF_CUDA_ACCELERATORS EF_CUDA_SM90 EF_CUDA_VIRTUAL_SM(EF_CUDA_SM90)"
	.elftype	@"ET_EXEC"


//--------------------- .nv.info                  --------------------------
	.section	.nv.info,"",@"SHT_CUDA_INFO"
	.align	4


	//----- nvinfo : EIATTR_REGCOUNT
	.align		4
        /*0000*/ 	.byte	0x04, 0x2f
        /*0002*/ 	.short	(.L_3 - .L_2)
	.align		4
.L_2:
        /*0004*/ 	.word	index@(triton_poi_fused__native_batch_norm_legit_no_training_relu_5)
        /*0008*/ 	.word	0x00000014


	//----- nvinfo : EIATTR_MIN_STACK_SIZE
	.align		4
.L_3:
        /*000c*/ 	.byte	0x04, 0x12
        /*000e*/ 	.short	(.L_5 - .L_4)
	.align		4
.L_4:
        /*0010*/ 	.word	index@(triton_poi_fused__native_batch_norm_legit_no_training_relu_5)
        /*0014*/ 	.word	0x00000000


	//----- nvinfo : EIATTR_FRAME_SIZE
	.align		4
.L_5:
        /*0018*/ 	.byte	0x04, 0x11
        /*001a*/ 	.short	(.L_7 - .L_6)
	.align		4
.L_6:
        /*001c*/ 	.word	index@(triton_poi_fused__native_batch_norm_legit_no_training_relu_5)
        /*0020*/ 	.word	0x00000000


	//----- nvinfo : EIATTR_MIN_STACK_SIZE
	.align		4
.L_7:
        /*0024*/ 	.byte	0x04, 0x12
        /*0026*/ 	.short	(.L_9 - .L_8)
	.align		4
.L_8:
        /*0028*/ 	.word	index@(triton_poi_fused__native_batch_norm_legit_no_training_relu_5)
        /*002c*/ 	.word	0x00000000
.L_9:


//--------------------- .nv.info.triton_poi_fused__native_batch_norm_legit_no_training_relu_5 --------------------------
	.section	.nv.info.triton_poi_fused__native_batch_norm_legit_no_training_relu_5,"",@"SHT_CUDA_INFO"
	.sectionflags	@""
	.align	4


	//----- nvinfo : EIATTR_CUDA_API_VERSION
	.align		4
        /*0000*/ 	.byte	0x04, 0x37
        /*0002*/ 	.short	(.L_11 - .L_10)
.L_10:
        /*0004*/ 	.word	0x0000007c


	//----- nvinfo : EIATTR_KPARAM_INFO
	.align		4
.L_11:
        /*0008*/ 	.byte	0x04, 0x17
        /*000a*/ 	.short	(.L_13 - .L_12)
.L_12:
        /*000c*/ 	.word	0x00000000
        /*0010*/ 	.short	0x0006
        /*0012*/ 	.short	0x0030
        /*0014*/ 	.byte	0x00, 0xf0, 0x11, 0x00


	//----- nvinfo : EIATTR_KPARAM_INFO
	.align		4
.L_13:
        /*0018*/ 	.byte	0x04, 0x17
        /*001a*/ 	.short	(.L_15 - .L_14)
.L_14:
        /*001c*/ 	.word	0x00000000
        /*0020*/ 	.short	0x0005
        /*0022*/ 	.short	0x0028
        /*0024*/ 	.byte	0x00, 0xf4, 0x21, 0x00


	//----- nvinfo : EIATTR_KPARAM_INFO
	.align		4
.L_15:
        /*0028*/ 	.byte	0x04, 0x17
        /*002a*/ 	.short	(.L_17 - .L_16)
.L_16:
        /*002c*/ 	.word	0x00000000
        /*0030*/ 	.short	0x0004
        /*0032*/ 	.short	0x0020
        /*0034*/ 	.byte	0x00, 0xf4, 0x21, 0x00


	//----- nvinfo : EIATTR_KPARAM_INFO
	.align		4
.L_17:
        /*0038*/ 	.byte	0x04, 0x17
        /*003a*/ 	.short	(.L_19 - .L_18)
.L_18:
        /*003c*/ 	.word	0x00000000
        /*0040*/ 	.short	0x0003
        /*0042*/ 	.short	0x0018
        /*0044*/ 	.byte	0x00, 0xf4, 0x21, 0x00


	//----- nvinfo : EIATTR_KPARAM_INFO
	.align		4
.L_19:
        /*0048*/ 	.byte	0x04, 0x17
        /*004a*/ 	.short	(.L_21 - .L_20)
.L_20:
        /*004c*/ 	.word	0x00000000
        /*0050*/ 	.short	0x0002
        /*0052*/ 	.short	0x0010
        /*0054*/ 	.byte	0x00, 0xf4, 0x21, 0x00


	//----- nvinfo : EIATTR_KPARAM_INFO
	.align		4
.L_21:
        /*0058*/ 	.byte	0x04, 0x17
        /*005a*/ 	.short	(.L_23 - .L_22)
.L_22:
        /*005c*/ 	.word	0x00000000
        /*0060*/ 	.short	0x0001
        /*0062*/ 	.short	0x0008
        /*0064*/ 	.byte	0x00, 0xf4, 0x21, 0x00


	//----- nvinfo : EIATTR_KPARAM_INFO
	.align		4
.L_23:
        /*0068*/ 	.byte	0x04, 0x17
        /*006a*/ 	.short	(.L_25 - .L_24)
.L_24:
        /*006c*/ 	.word	0x00000000
        /*0070*/ 	.short	0x0000
        /*0072*/ 	.short	0x0000
        /*0074*/ 	.byte	0x00, 0xf4, 0x21, 0x00


	//----- nvinfo : EIATTR_SPARSE_MMA_MASK
	.align		4
.L_25:
        /*0078*/ 	.byte	0x03, 0x50
        /*007a*/ 	.short	0x0000


	//----- nvinfo : EIATTR_MAXREG_COUNT
	.align		4
        /*007c*/ 	.byte	0x03, 0x1b
        /*007e*/ 	.short	0x00ff


	//----- nvinfo : EIATTR_EXIT_INSTR_OFFSETS
	.align		4
        /*0080*/ 	.byte	0x04, 0x1c
        /*0082*/ 	.short	(.L_27 - .L_26)


	//   ....[0]....
.L_26:
        /*0084*/ 	.word	0x00000330


	//   ....[1]....
        /*0088*/ 	.word	0x00000350


	//----- nvinfo : EIATTR_REQNTID
	.align		4
.L_27:
        /*008c*/ 	.byte	0x04, 0x10
        /*008e*/ 	.short	(.L_29 - .L_28)
.L_28:
        /*0090*/ 	.word	0x00000020
        /*0094*/ 	.word	0x00000001
        /*0098*/ 	.word	0x00000001


	//----- nvinfo : EIATTR_CBANK_PARAM_SIZE
	.align		4
.L_29:
        /*009c*/ 	.byte	0x03, 0x19
        /*009e*/ 	.short	0x0034


	//----- nvinfo : EIATTR_PARAM_CBANK
	.align		4
        /*00a0*/ 	.byte	0x04, 0x0a
        /*00a2*/ 	.short	(.L_31 - .L_30)
	.align		4
.L_30:
        /*00a4*/ 	.word	index@(.nv.constant0.triton_poi_fused__native_batch_norm_legit_no_training_relu_5)
        /*00a8*/ 	.short	0x0210
        /*00aa*/ 	.short	0x0034


	//----- nvinfo : EIATTR_SW_WAR
	.align		4
.L_31:
        /*00ac*/ 	.byte	0x04, 0x36
        /*00ae*/ 	.short	(.L_33 - .L_32)
.L_32:
        /*00b0*/ 	.word	0x00000008
.L_33:


//--------------------- .nv.callgraph             --------------------------
	.section	.nv.callgraph,"",@"SHT_CUDA_CALLGRAPH"
	.align	4
	.sectionentsize	8
	.align		4
        /*0000*/ 	.word	0x00000000
	.align		4
        /*0004*/ 	.word	0xffffffff
	.align		4
        /*0008*/ 	.word	0x00000000
	.align		4
        /*000c*/ 	.word	0xfffffffe
	.align		4
        /*0010*/ 	.word	0x00000000
	.align		4
        /*0014*/ 	.word	0xfffffffd
	.align		4
        /*0018*/ 	.word	0x00000000
	.align		4
        /*001c*/ 	.word	0xfffffffc


//--------------------- .nv.constant4             --------------------------
	.section	.nv.constant4,"a",@progbits
	.align	8
	.align		8
.nv.constant4:
        /*0000*/ 	.dword	_$_str
	.align		8
        /*0008*/ 	.dword	_$_str_$_2


//--------------------- .text.triton_poi_fused__native_batch_norm_legit_no_training_relu_5 --------------------------
	.section	.text.triton_poi_fused__native_batch_norm_legit_no_training_relu_5,"ax",@progbits
	.align	128
        .global         triton_poi_fused__native_batch_norm_legit_no_training_relu_5
        .type           triton_poi_fused__native_batch_norm_legit_no_training_relu_5,@function
        .size           triton_poi_fused__native_batch_norm_legit_no_training_relu_5,(.L_x_1 - triton_poi_fused__native_batch_norm_legit_no_training_relu_5)
        .other          triton_poi_fused__native_batch_norm_legit_no_training_relu_5,@"STO_CUDA_ENTRY STV_DEFAULT"
triton_poi_fused__native_batch_norm_legit_no_training_relu_5:
.text.triton_poi_fused__native_batch_norm_legit_no_training_relu_5:
[----:B------:R-:W0:Y:S01]  /*0000*/  LDC R1, c[0x0][0x28] ;  /* 0x00000a00ff017b82 */ /* 0x000e220000000800 */
[----:B------:R-:W1:Y:S07]  /*0010*/  S2R R16, SR_TID.X ;  /* 0x0000000000107919 */ /* 0x000e6e0000002100 */
[----:B------:R-:W2:Y:S01]  /*0020*/  LDC.64 R6, c[0x0][0x220] ;  /* 0x00008800ff067b82 */ /* 0x000ea20000000a00 */
[----:B------:R-:W-:Y:S01]  /*0030*/  HFMA2.MMA R12, -RZ, RZ, 0, 0 ;  /* 0x00000000ff0c7435 */ /* 0x000fe200000001ff */
[----:B------:R-:W-:Y:S01]  /*0040*/  ULDC.64 UR4, c[0x0][0x208] ;  /* 0x0000820000047ab9 */ /* 0x000fe20000000a00 */
[----:B------:R-:W3:Y:S05]  /*0050*/  S2R R13, SR_CTAID.X ;  /* 0x00000000000d7919 */ /* 0x000eea0000002500 */
[----:B------:R-:W4:Y:S08]  /*0060*/  LDC.64 R4, c[0x0][0x218] ;  /* 0x00008600ff047b82 */ /* 0x000f300000000a00 */
[----:B------:R-:W5:Y:S08]  /*0070*/  LDC.64 R8, c[0x0][0x228] ;  /* 0x00008a00ff087b82 */ /* 0x000f700000000a00 */
[----:B------:R-:W5:Y:S01]  /*0080*/  LDC.64 R10, c[0x0][0x230] ;  /* 0x00008c00ff0a7b82 */ /* 0x000f620000000a00 */
[----:B-1----:R-:W-:-:S02]  /*0090*/  LOP3.LUT R0, R16, 0xf, RZ, 0xc0, !PT ;  /* 0x0000000f10007812 */ /* 0x002fc400078ec0ff */
[----:B---3--:R-:W-:-:S03]  /*00a0*/  SHF.R.S32.HI R2, RZ, 0x1b, R13 ;  /* 0x0000001bff027819 */ /* 0x008fc6000001140d */
[----:B------:R-:W-:Y:S01]  /*00b0*/  IMAD R13, R13, 0x10, R0 ;  /* 0x000000100d0d7824 */ /* 0x000fe200078e0200 */
[----:B------:R-:W-:-:S04]  /*00c0*/  SGXT R0, R2, 0x1 ;  /* 0x000000010200781a */ /* 0x000fc80000000200 */
[----:B------:R-:W-:Y:S01]  /*00d0*/  ISETP.GE.AND P0, PT, R13, 0x10, PT ;  /* 0x000000100d00780c */ /* 0x000fe20003f06270 */
[----:B------:R-:W1:Y:S01]  /*00e0*/  LDC.64 R2, c[0x0][0x210] ;  /* 0x00008400ff027b82 */ /* 0x000e620000000a00 */
[----:B------:R-:W-:-:S04]  /*00f0*/  LEA.HI R0, R0, R13, RZ, 0x2 ;  /* 0x0000000d00007211 */ /* 0x000fc800078f10ff */
[----:B------:R-:W-:-:S05]  /*0100*/  LOP3.LUT R0, R0, 0xfffffffc, RZ, 0xc0, !PT ;  /* 0xfffffffc00007812 */ /* 0x000fca00078ec0ff */
[----:B------:R-:W-:-:S04]  /*0110*/  IMAD.IADD R15, R13, 0x1, -R0 ;  /* 0x000000010d0f7824 */ /* 0x000fc800078e0a00 */
[----:B--2---:R-:W-:-:S05]  /*0120*/  IMAD.WIDE R6, R15, 0x4, R6 ;  /* 0x000000040f067825 */ /* 0x004fca00078e0206 */
[----:B------:R5:W2:Y:S01]  /*0130*/  @!P0 LDG.E.EL R12, desc[UR4][R6.64] ;  /* 0x00000004060c8981 */ /* 0x000aa2000c2e1900 */
[----:B------:R-:W-:Y:S01]  /*0140*/  IMAD.MOV.U32 R0, RZ, RZ, RZ ;  /* 0x000000ffff007224 */ /* 0x000fe200078e00ff */
[----:B------:R-:W-:Y:S01]  /*0150*/  MOV R17, RZ ;  /* 0x000000ff00117202 */ /* 0x000fe20000000f00 */
[----:B----4-:R-:W-:-:S04]  /*0160*/  IMAD.WIDE R4, R15, 0x4, R4 ;  /* 0x000000040f047825 */ /* 0x010fc800078e0204 */
[----:B-1----:R-:W-:Y:S01]  /*0170*/  IMAD.WIDE R2, R13, 0x4, R2 ;  /* 0x000000040d027825 */ /* 0x002fe200078e0202 */
[----:B------:R1:W3:Y:S03]  /*0180*/  @!P0 LDG.E.EL R17, desc[UR4][R4.64] ;  /* 0x0000000404118981 */ /* 0x0002e6000c2e1900 */
[C---:B-----5:R-:W-:Y:S01]  /*0190*/  IMAD.WIDE R6, R15.reuse, 0x4, R8 ;  /* 0x000000040f067825 */ /* 0x060fe200078e0208 */
[----:B------:R4:W3:Y:S03]  /*01a0*/  @!P0 LDG.E R0, desc[UR4][R2.64] ;  /* 0x0000000402008981 */ /* 0x0008e6000c1e1900 */
[----:B0-----:R-:W-:Y:S01]  /*01b0*/  IMAD.WIDE R8, R15, 0x4, R10 ;  /* 0x000000040f087825 */ /* 0x001fe200078e020a */
[----:B------:R-:W-:-:S06]  /*01c0*/  CS2R R10, SRZ ;  /* 0x00000000000a7805 */ /* 0x000fcc000001ff00 */
[----:B------:R-:W5:Y:S01]  /*01d0*/  @!P0 LDG.E.EL R10, desc[UR4][R6.64] ;  /* 0x00000004060a8981 */ /* 0x000f62000c2e1900 */
[----:B-1----:R-:W-:Y:S01]  /*01e0*/  HFMA2.MMA R5, -RZ, RZ, 1.625, 0 ;  /* 0x3e800000ff057435 */ /* 0x002fe200000001ff */
[----:B----4-:R-:W0:Y:S02]  /*01f0*/  LDC.64 R2, c[0x0][0x238] ;  /* 0x00008e00ff027b82 */ /* 0x010e240000000a00 */
[----:B------:R-:W5:Y:S01]  /*0200*/  @!P0 LDG.E.EL R11, desc[UR4][R8.64] ;  /* 0x00000004080b8981 */ /* 0x000f62000c2e1900 */
[----:B0-----:R-:W-:-:S04]  /*0210*/  IMAD.WIDE R2, R13, 0x4, R2 ;  /* 0x000000040d027825 */ /* 0x001fc800078e0202 */
[----:B--2---:R-:W-:-:S04]  /*0220*/  FADD R12, R12, 9.9999997473787516356e-06 ;  /* 0x3727c5ac0c0c7421 */ /* 0x004fc80000000000 */
[----:B------:R-:W0:Y:S02]  /*0230*/  MUFU.SQRT R14, R12 ;  /* 0x0000000c000e7308 */ /* 0x000e240000002000 */
[C---:B0-----:R-:W-:Y:S02]  /*0240*/  FSETP.GT.AND P0, PT, R14.reuse, 8.50705917302346158658e+37, PT ;  /* 0x7e8000000e00780b */ /* 0x041fe40003f04000 */
[----:B------:R-:W-:-:S11]  /*0250*/  FSETP.GEU.AND P1, PT, R14, 1.175494350822287508e-38, PT ;  /* 0x008000000e00780b */ /* 0x000fd60003f2e000 */
[----:B------:R-:W-:-:S04]  /*0260*/  @P0 FMUL R14, R14, 0.25 ;  /* 0x3e8000000e0e0820 */ /* 0x000fc80000400000 */
[----:B------:R-:W-:-:S06]  /*0270*/  @!P1 FMUL R14, R14, 16777216 ;  /* 0x4b8000000e0e9820 */ /* 0x000fcc0000400000 */
[----:B------:R-:W0:Y:S01]  /*0280*/  MUFU.RCP R14, R14 ;  /* 0x0000000e000e7308 */ /* 0x000e220000001000 */
[----:B------:R-:W-:Y:S02]  /*0290*/  FSEL R5, R5, 1, P0 ;  /* 0x3f80000005057808 */ /* 0x000fe40000000000 */
[----:B------:R-:W-:-:S03]  /*02a0*/  LOP3.LUT P0, RZ, R16, 0x10, RZ, 0xc0, !PT ;  /* 0x0000001010ff7812 */ /* 0x000fc6000780c0ff */
[----:B------:R-:W-:Y:S01]  /*02b0*/  @!P1 FMUL R5, R5, 16777216 ;  /* 0x4b80000005059820 */ /* 0x000fe20000400000 */
[----:B---3--:R-:W-:Y:S01]  /*02c0*/  FADD R0, -R17, R0 ;  /* 0x0000000011007221 */ /* 0x008fe20000000100 */
[----:B------:R-:W-:Y:S02]  /*02d0*/  ISETP.LT.AND P0, PT, R13, 0x10, !P0 ;  /* 0x000000100d00780c */ /* 0x000fe40004701270 */
[----:B0-----:R-:W-:-:S04]  /*02e0*/  FMUL R5, R14, R5 ;  /* 0x000000050e057220 */ /* 0x001fc80000400000 */
[----:B------:R-:W-:-:S04]  /*02f0*/  FMUL R0, R0, R5 ;  /* 0x0000000500007220 */ /* 0x000fc80000400000 */
[----:B-----5:R-:W-:-:S05]  /*0300*/  FFMA R0, R0, R10, R11 ;  /* 0x0000000a00007223 */ /* 0x020fca000000000b */
[----:B------:R-:W-:-:S04]  /*0310*/  FSETP.GEU.AND P1, PT, R0, RZ, PT ;  /* 0x000000ff0000720b */ /* 0x000fc80003f2e000 */
[----:B------:R-:W-:Y:S01]  /*0320*/  FSEL R5, R0, RZ, P1 ;  /* 0x000000ff00057208 */ /* 0x000fe20000800000 */
[----:B------:R-:W-:Y:S08]  /*0330*/  @!P0 EXIT ;  /* 0x000000000000894d */ /* 0x000ff00003800000 */
[----:B------:R-:W-:Y:S01]  /*0340*/  STG.E desc[UR4][R2.64], R5 ;  /* 0x0000000502007986 */ /* 0x000fe2000c101904 */
[----:B------:R-:W-:Y:S05]  /*0350*/  EXIT ;  /* 0x000000000000794d */ /* 0x000fea0003800000 */
.L_x_0:
[----:B------:R-:W-:-:S00]  /*0360*/  BRA `(.L_x_0) ;  /* 0xfffffffc00fc7947 */ /* 0x000fc0000383ffff */
[----:B------:R-:W-:-:S00]  /*0370*/  NOP ;  /* 0x0000000000007918 */ /* 0x000fc00000000000 */
        /* <DEDUP_REMOVED lines=8> */
.L_x_1:


//--------------------- .nv.global.init           --------------------------
	.section	.nv.global.init,"aw",@progbits
.nv.global.init:
	.type		_$_str,@object
	.size		_$_str,(_$_str_$_2 - _$_str)
_$_str:
        /*0000*/ 	.byte	0x5f, 0x5f, 0x43, 0x55, 0x44, 0x41, 0x5f, 0x46, 0x54, 0x5a, 0x00
	.type		_$_str_$_2,@object
	.size		_$_str_$_2,(.L_1 - _$_str_$_2)
_$_str_$_2:
        /*000b*/ 	.byte	0x5f, 0x5f, 0x43, 0x55, 0x44, 0x41, 0x5f, 0x50, 0x52, 0x45, 0x43, 0x5f, 0x53, 0x51, 0x52, 0x54
        /*001b*/ 	.byte	0x00
.L_1:


//--------------------- .nv.constant0.triton_poi_fused__native_batch_norm_legit_no_training_relu_5 --------------------------
	.section	.nv.constant0.triton_poi_fused__native_batch_norm_legit_no_training_relu_5,"a",@progbits
	.sectionflags	@""
	.align	4
.nv.constant0.triton_poi_fused__native_batch_norm_legit_no_training_relu_5:
	.zero		580
